//
// Generated by NVIDIA NVVM Compiler
//
// Compiler Build ID: CL-36424714
// Cuda compilation tools, release 13.0, V13.0.88
// Based on NVVM 20.0.0
//

.version 9.0
.target sm_100
.address_size 64

	// .globl	_Z14softmax_kernelPKfPfi
.extern .shared .align 16 .b8 s_data[];

.visible .entry _Z14softmax_kernelPKfPfi(
	.param .u64 .ptr .align 1 _Z14softmax_kernelPKfPfi_param_0,
	.param .u64 .ptr .align 1 _Z14softmax_kernelPKfPfi_param_1,
	.param .u32 _Z14softmax_kernelPKfPfi_param_2
)
{
	.reg .pred 	%p<10>;
	.reg .b32 	%r<21>;
	.reg .b32 	%f<27>;
	.reg .b64 	%rd<9>;

	ld.param.u64 	%rd1, [_Z14softmax_kernelPKfPfi_param_0];
	ld.param.u64 	%rd2, [_Z14softmax_kernelPKfPfi_param_1];
	ld.param.u32 	%r9, [_Z14softmax_kernelPKfPfi_param_2];
	mov.u32 	%r1, %tid.x;
	mov.u32 	%r10, %ctaid.x;
	mov.u32 	%r20, %ntid.x;
	mad.lo.s32 	%r3, %r10, %r20, %r1;
	setp.ge.s32 	%p1, %r1, %r9;
	mov.f32 	%f26, 0fFF800000;
	@%p1 bra 	$L__BB0_2;
	cvta.to.global.u64 	%rd3, %rd1;
	mul.wide.s32 	%rd4, %r3, 4;
	add.s64 	%rd5, %rd3, %rd4;
	ld.global.f32 	%f26, [%rd5];
$L__BB0_2:
	shl.b32 	%r11, %r1, 2;
	mov.u32 	%r12, s_data;
	add.s32 	%r4, %r12, %r11;
	st.shared.f32 	[%r4], %f26;
	bar.sync 	0;
	setp.lt.u32 	%p2, %r20, 2;
	@%p2 bra 	$L__BB0_8;
	mov.u32 	%r19, %r20;
$L__BB0_4:
	mov.u32 	%r5, %r19;
	shr.u32 	%r19, %r5, 1;
	setp.ge.u32 	%p3, %r1, %r19;
	@%p3 bra 	$L__BB0_7;
	ld.shared.f32 	%f5, [%r4];
	shl.b32 	%r13, %r19, 2;
	add.s32 	%r14, %r4, %r13;
	ld.shared.f32 	%f3, [%r14];
	setp.geu.f32 	%p4, %f5, %f3;
	@%p4 bra 	$L__BB0_7;
	st.shared.f32 	[%r4], %f3;
$L__BB0_7:
	bar.sync 	0;
	setp.gt.u32 	%p5, %r5, 3;
	@%p5 bra 	$L__BB0_4;
$L__BB0_8:
	setp.lt.u32 	%p6, %r20, 2;
	ld.shared.f32 	%f6, [s_data];
	sub.f32 	%f7, %f26, %f6;
	fma.rn.f32 	%f8, %f7, 0f3BBB989D, 0f3F000000;
	cvt.sat.f32.f32 	%f9, %f8;
	mov.f32 	%f10, 0f4B400001;
	mov.f32 	%f11, 0f437C0000;
	fma.rm.f32 	%f12, %f9, %f11, %f10;
	add.f32 	%f13, %f12, 0fCB40007F;
	neg.f32 	%f14, %f13;
	fma.rn.f32 	%f15, %f7, 0f3FB8AA3B, %f14;
	fma.rn.f32 	%f16, %f7, 0f32A57060, %f15;
	mov.b32 	%r15, %f12;
	shl.b32 	%r16, %r15, 23;
	mov.b32 	%f17, %r16;
	ex2.approx.ftz.f32 	%f18, %f16;
	mul.f32 	%f19, %f18, %f17;
	st.shared.f32 	[%r4], %f19;
	bar.sync 	0;
	@%p6 bra 	$L__BB0_12;
$L__BB0_9:
	shr.u32 	%r8, %r20, 1;
	setp.ge.u32 	%p7, %r1, %r8;
	@%p7 bra 	$L__BB0_11;
	shl.b32 	%r17, %r8, 2;
	add.s32 	%r18, %r4, %r17;
	ld.shared.f32 	%f20, [%r18];
	ld.shared.f32 	%f21, [%r4];
	add.f32 	%f22, %f20, %f21;
	st.shared.f32 	[%r4], %f22;
$L__BB0_11:
	bar.sync 	0;
	setp.gt.u32 	%p8, %r20, 3;
	mov.u32 	%r20, %r8;
	@%p8 bra 	$L__BB0_9;
$L__BB0_12:
	setp.ge.s32 	%p9, %r1, %r9;
	@%p9 bra 	$L__BB0_14;
	ld.shared.f32 	%f23, [s_data];
	ld.shared.f32 	%f24, [%r4];
	div.rn.f32 	%f25, %f24, %f23;
	cvta.to.global.u64 	%rd6, %rd2;
	mul.wide.s32 	%rd7, %r3, 4;
	add.s64 	%rd8, %rd6, %rd7;
	st.global.f32 	[%rd8], %f25;
$L__BB0_14:
	ret;

}


// ===== COMPILED SASS (sm_100) =====

	.target	sm_100

	.elftype	@"ET_EXEC"


//--------------------- .note.nv.tkinfo           --------------------------
	.section	.note.nv.tkinfo,"",@"SHT_NOTE"
	.sectionflags	@"SHF_NOTE_NV_TKINFO"
	.tkinfo
        /*0018*/ 	.word	0x00000002
        /*0030*/ 	.string	""
        /*0030*/ 	.string	"ptxas"
        /*0030*/ 	.string	"Cuda compilation tools, release 13.0, V13.0.88"
        /*0030*/ 	.string	"Build cuda_13.0.r13.0/compiler.36424714_0"
        /*0030*/ 	.string	"-arch sm_100 -m 64 "



//--------------------- .note.nv.cuinfo           --------------------------
	.section	.note.nv.cuinfo,"",@"SHT_NOTE"
	.sectionflags	@"SHF_NOTE_NV_CUINFO"
        /*0018*/ 	.short	0x0002
        /*001a*/ 	.short	0x0064
        /*001c*/ 	.short	0x0082
	.zero		2


//--------------------- .nv.info                  --------------------------
	.section	.nv.info,"",@"SHT_CUDA_INFO"
	.align	4


	//----- nvinfo : EIATTR_REGCOUNT
	.align		4
        /*0000*/ 	.byte	0x04, 0x2f
        /*0002*/ 	.short	(.L_1 - .L_0)
	.align		4
.L_0:
        /*0004*/ 	.word	index@(_Z14softmax_kernelPKfPfi)
        /*0008*/ 	.word	0x00000010


	//----- nvinfo : EIATTR_FRAME_SIZE
	.align		4
.L_1:
        /*000c*/ 	.byte	0x04, 0x11
        /*000e*/ 	.short	(.L_3 - .L_2)
	.align		4
.L_2:
        /*0010*/ 	.word	index@($__internal_0_$__cuda_sm3x_div_rn_noftz_f32_slowpath)
        /*0014*/ 	.word	0x00000000


	//----- nvinfo : EIATTR_FRAME_SIZE
	.align		4
.L_3:
        /*0018*/ 	.byte	0x04, 0x11
        /*001a*/ 	.short	(.L_5 - .L_4)
	.align		4
.L_4:
        /*001c*/ 	.word	index@(_Z14softmax_kernelPKfPfi)
        /*0020*/ 	.word	0x00000000


	//----- nvinfo : EIATTR_MIN_STACK_SIZE
	.align		4
.L_5:
        /*0024*/ 	.byte	0x04, 0x12
        /*0026*/ 	.short	(.L_7 - .L_6)
	.align		4
.L_6:
        /*0028*/ 	.word	index@(_Z14softmax_kernelPKfPfi)
        /*002c*/ 	.word	0x00000000
.L_7:


//--------------------- .nv.compat                --------------------------
	.section	.nv.compat,"",@"SHT_CUDA_COMPAT_INFO"
	.align	4
        /*0000*/ 	.byte	0x02, 0x09, 0x00, 0x00, 0x02, 0x02, 0x01, 0x00, 0x02, 0x05, 0x05, 0x00, 0x03, 0x07, 0x01, 0x01
        /*0010*/ 	.byte	0x02, 0x03, 0x00, 0x00, 0x02, 0x06, 0x01, 0x00, 0x04, 0x0b, 0x08, 0x00, 0x01, 0x00, 0x00, 0x00
        /*0020*/ 	.byte	0x00, 0x00, 0x00, 0x00


//--------------------- .nv.info._Z14softmax_kernelPKfPfi --------------------------
	.section	.nv.info._Z14softmax_kernelPKfPfi,"",@"SHT_CUDA_INFO"
	.sectionflags	@""
	.align	4


	//----- nvinfo : EIATTR_CUDA_API_VERSION
	.align		4
        /*0000*/ 	.byte	0x04, 0x37
        /*0002*/ 	.short	(.L_9 - .L_8)
.L_8:
        /*0004*/ 	.word	0x00000082


	//----- nvinfo : EIATTR_KPARAM_INFO
	.align		4
.L_9:
        /*0008*/ 	.byte	0x04, 0x17
        /*000a*/ 	.short	(.L_11 - .L_10)
.L_10:
        /*000c*/ 	.word	0x00000000
        /*0010*/ 	.short	0x0002
        /*0012*/ 	.short	0x0010
        /*0014*/ 	.byte	0x00, 0xf0, 0x11, 0x00


	//----- nvinfo : EIATTR_KPARAM_INFO
	.align		4
.L_11:
        /*0018*/ 	.byte	0x04, 0x17
        /*001a*/ 	.short	(.L_13 - .L_12)
.L_12:
        /*001c*/ 	.word	0x00000000
        /*0020*/ 	.short	0x0001
        /*0022*/ 	.short	0x0008
        /*0024*/ 	.byte	0x00, 0xf5, 0x21, 0x00


	//----- nvinfo : EIATTR_KPARAM_INFO
	.align		4
.L_13:
        /*0028*/ 	.byte	0x04, 0x17
        /*002a*/ 	.short	(.L_15 - .L_14)
.L_14:
        /*002c*/ 	.word	0x00000000
        /*0030*/ 	.short	0x0000
        /*0032*/ 	.short	0x0000
        /*0034*/ 	.byte	0x00, 0xf5, 0x21, 0x00


	//----- nvinfo : EIATTR_SPARSE_MMA_MASK
	.align		4
.L_15:
        /*0038*/ 	.byte	0x03, 0x50
        /*003a*/ 	.short	0x0000


	//----- nvinfo : EIATTR_MAXREG_COUNT
	.align		4
        /*003c*/ 	.byte	0x03, 0x1b
        /*003e*/ 	.short	0x00ff


	//----- nvinfo : EIATTR_NUM_BARRIERS
	.align		4
        /*0040*/ 	.byte	0x02, 0x4c
        /*0042*/ 	.byte	0x01
	.zero		1


	//----- nvinfo : EIATTR_MERCURY_ISA_VERSION
	.align		4
        /*0044*/ 	.byte	0x03, 0x5f
        /*0046*/ 	.short	0x0101


	//----- nvinfo : EIATTR_VRC_CTA_INIT_COUNT
	.align		4
        /*0048*/ 	.byte	0x02, 0x4a
	.zero		1
	.zero		1


	//----- nvinfo : EIATTR_EXIT_INSTR_OFFSETS
	.align		4
        /*004c*/ 	.byte	0x04, 0x1c
        /*004e*/ 	.short	(.L_17 - .L_16)


	//   ....[0]....
.L_16:
        /*0050*/ 	.word	0x00000430


	//   ....[1]....
        /*0054*/ 	.word	0x00000590


	//----- nvinfo : EIATTR_CRS_STACK_SIZE
	.align		4
.L_17:
        /*0058*/ 	.byte	0x04, 0x1e
        /*005a*/ 	.short	(.L_19 - .L_18)
.L_18:
        /*005c*/ 	.word	0x00000000


	//----- nvinfo : EIATTR_CBANK_PARAM_SIZE
	.align		4
.L_19:
        /*0060*/ 	.byte	0x03, 0x19
        /*0062*/ 	.short	0x0014


	//----- nvinfo : EIATTR_PARAM_CBANK
	.align		4
        /*0064*/ 	.byte	0x04, 0x0a
        /*0066*/ 	.short	(.L_21 - .L_20)
	.align		4
.L_20:
        /*0068*/ 	.word	index@(.nv.constant0._Z14softmax_kernelPKfPfi)
        /*006c*/ 	.short	0x0380
        /*006e*/ 	.short	0x0014


	//----- nvinfo : EIATTR_SW_WAR
	.align		4
.L_21:
        /*0070*/ 	.byte	0x04, 0x36
        /*0072*/ 	.short	(.L_23 - .L_22)
.L_22:
        /*0074*/ 	.word	0x00000008
.L_23:


//--------------------- .nv.callgraph             --------------------------
	.section	.nv.callgraph,"",@"SHT_CUDA_CALLGRAPH"
	.align	4
	.sectionentsize	8
	.align		4
        /*0000*/ 	.word	0x00000000
	.align		4
        /*0004*/ 	.word	0xffffffff
	.align		4
        /*0008*/ 	.word	0x00000000
	.align		4
        /*000c*/ 	.word	0xfffffffe
	.align		4
        /*0010*/ 	.word	0x00000000
	.align		4
        /*0014*/ 	.word	0xfffffffd
	.align		4
        /*0018*/ 	.word	0x00000000
	.align		4
        /*001c*/ 	.word	0xfffffffc


//--------------------- .text._Z14softmax_kernelPKfPfi --------------------------
	.section	.text._Z14softmax_kernelPKfPfi,"ax",@progbits
	.align	128
        .global         _Z14softmax_kernelPKfPfi
        .type           _Z14softmax_kernelPKfPfi,@function
        .size           _Z14softmax_kernelPKfPfi,(.L_x_20 - _Z14softmax_kernelPKfPfi)
        .other          _Z14softmax_kernelPKfPfi,@"STO_CUDA_ENTRY STV_DEFAULT"
_Z14softmax_kernelPKfPfi:
.text._Z14softmax_kernelPKfPfi:
[----:B------:R-:W-:Y:S01]  /*0000*/  LDC R1, c[0x0][0x37c] ;  /* 0x0000df00ff017b82 */ /* 0x000fe20000000800 */
[----:B------:R-:W0:Y:S01]  /*0010*/  S2R R0, SR_TID.X ;  /* 0x0000000000007919 */ /* 0x000e220000002100 */
[----:B------:R-:W0:Y:S06]  /*0020*/  LDCU UR4, c[0x0][0x390] ;  /* 0x00007200ff0477ac */ /* 0x000e2c0008000800 */
[----:B------:R-:W1:Y:S01]  /*0030*/  LDC R3, c[0x0][0x360] ;  /* 0x0000d800ff037b82 */ /* 0x000e620000000800 */
[----:B------:R-:W-:Y:S01]  /*0040*/  IMAD.MOV.U32 R6, RZ, RZ, -0x800000 ;  /* 0xff800000ff067424 */ /* 0x000fe200078e00ff */
[----:B------:R-:W2:Y:S01]  /*0050*/  LDCU.64 UR6, c[0x0][0x358] ;  /* 0x00006b00ff0677ac */ /* 0x000ea20008000a00 */
[----:B0-----:R-:W-:-:S05]  /*0060*/  ISETP.GE.AND P0, PT, R0, UR4, PT ;  /* 0x0000000400007c0c */ /* 0x001fca000bf06270 */
[----:B------:R-:W1:Y:S08]  /*0070*/  S2UR UR4, SR_CTAID.X ;  /* 0x00000000000479c3 */ /* 0x000e700000002500 */
[----:B------:R-:W0:Y:S01]  /*0080*/  @!P0 LDC.64 R4, c[0x0][0x380] ;  /* 0x0000e000ff048b82 */ /* 0x000e220000000a00 */
[----:B-1----:R-:W-:-:S04]  /*0090*/  IMAD R2, R3, UR4, R0 ;  /* 0x0000000403027c24 */ /* 0x002fc8000f8e0200 */
[----:B0-----:R-:W-:-:S05]  /*00a0*/  @!P0 IMAD.WIDE R4, R2, 0x4, R4 ;  /* 0x0000000402048825 */ /* 0x001fca00078e0204 */
[----:B--2---:R-:W2:Y:S01]  /*00b0*/  @!P0 LDG.E R6, desc[UR6][R4.64] ;  /* 0x0000000604068981 */ /* 0x004ea2000c1e1900 */
[----:B------:R-:W0:Y:S01]  /*00c0*/  S2UR UR5, SR_CgaCtaId ;  /* 0x00000000000579c3 */ /* 0x000e220000008800 */
[----:B------:R-:W-:Y:S01]  /*00d0*/  UMOV UR4, 0x400 ;  /* 0x0000040000047882 */ /* 0x000fe20000000000 */
[----:B------:R-:W-:Y:S01]  /*00e0*/  ISETP.GE.U32.AND P0, PT, R3, 0x2, PT ;  /* 0x000000020300780c */ /* 0x000fe20003f06070 */
[----:B0-----:R-:W-:-:S06]  /*00f0*/  ULEA UR4, UR5, UR4, 0x18 ;  /* 0x0000000405047291 */ /* 0x001fcc000f8ec0ff */
[----:B------:R-:W-:-:S05]  /*0100*/  LEA R7, R0, UR4, 0x2 ;  /* 0x0000000400077c11 */ /* 0x000fca000f8e10ff */
[----:B--2---:R0:W-:Y:S01]  /*0110*/  STS [R7], R6 ;  /* 0x0000000607007388 */ /* 0x0041e20000000800 */
[----:B------:R-:W-:Y:S06]  /*0120*/  BAR.SYNC.DEFER_BLOCKING 0x0 ;  /* 0x0000000000007b1d */ /* 0x000fec0000010000 */
[----:B------:R-:W-:Y:S05]  /*0130*/  @!P0 BRA `(.L_x_0) ;  /* 0x00000000003c8947 */ /* 0x000fea0003800000 */
[----:B------:R-:W-:-:S07]  /*0140*/  IMAD.MOV.U32 R4, RZ, RZ, R3 ;  /* 0x000000ffff047224 */ /* 0x000fce00078e0003 */
.L_x_3:
[--C-:B------:R-:W-:Y:S01]  /*0150*/  IMAD.MOV.U32 R9, RZ, RZ, R4.reuse ;  /* 0x000000ffff097224 */ /* 0x100fe200078e0004 */
[----:B------:R-:W-:Y:S01]  /*0160*/  SHF.R.U32.HI R4, RZ, 0x1, R4 ;  /* 0x00000001ff047819 */ /* 0x000fe20000011604 */
[----:B------:R-:W-:Y:S03]  /*0170*/  BSSY.RECONVERGENT B0, `(.L_x_1) ;  /* 0x0000008000007945 */ /* 0x000fe60003800200 */
[----:B------:R-:W-:-:S13]  /*0180*/  ISETP.GE.U32.AND P0, PT, R0, R4, PT ;  /* 0x000000040000720c */ /* 0x000fda0003f06070 */
[----:B-1----:R-:W-:Y:S05]  /*0190*/  @P0 BRA `(.L_x_2) ;  /* 0x0000000000140947 */ /* 0x002fea0003800000 */
[----:B------:R-:W-:Y:S01]  /*01a0*/  IMAD R8, R4, 0x4, R7 ;  /* 0x0000000404087824 */ /* 0x000fe200078e0207 */
[----:B------:R-:W-:Y:S05]  /*01b0*/  LDS R5, [R7] ;  /* 0x0000000007057984 */ /* 0x000fea0000000800 */
[----:B------:R-:W1:Y:S02]  /*01c0*/  LDS R8, [R8] ;  /* 0x0000000008087984 */ /* 0x000e640000000800 */
[----:B-1----:R-:W-:-:S13]  /*01d0*/  FSETP.GEU.AND P0, PT, R5, R8, PT ;  /* 0x000000080500720b */ /* 0x002fda0003f0e000 */
[----:B------:R1:W-:Y:S02]  /*01e0*/  @!P0 STS [R7], R8 ;  /* 0x0000000807008388 */ /* 0x0003e40000000800 */
.L_x_2:
[----:B------:R-:W-:Y:S05]  /*01f0*/  BSYNC.RECONVERGENT B0 ;  /* 0x0000000000007941 */ /* 0x000fea0003800200 */
.L_x_1:
[----:B------:R-:W-:Y:S01]  /*0200*/  BAR.SYNC.DEFER_BLOCKING 0x0 ;  /* 0x0000000000007b1d */ /* 0x000fe20000010000 */
[----:B------:R-:W-:-:S13]  /*0210*/  ISETP.GT.U32.AND P0, PT, R9, 0x3, PT ;  /* 0x000000030900780c */ /* 0x000fda0003f04070 */
[----:B------:R-:W-:Y:S05]  /*0220*/  @P0 BRA `(.L_x_3) ;  /* 0xfffffffc00c80947 */ /* 0x000fea000383ffff */
.L_x_0:
[----:B------:R-:W2:Y:S01]  /*0230*/  S2UR UR5, SR_CgaCtaId ;  /* 0x00000000000579c3 */ /* 0x000ea20000008800 */
[----:B------:R-:W-:Y:S01]  /*0240*/  UMOV UR4, 0x400 ;  /* 0x0000040000047882 */ /* 0x000fe20000000000 */
[----:B------:R-:W-:Y:S01]  /*0250*/  IMAD.MOV.U32 R4, RZ, RZ, 0x3bbb989d ;  /* 0x3bbb989dff047424 */ /* 0x000fe200078e00ff */
[----:B------:R-:W-:Y:S01]  /*0260*/  ISETP.GE.U32.AND P0, PT, R3, 0x2, PT ;  /* 0x000000020300780c */ /* 0x000fe20003f06070 */
[----:B------:R-:W-:Y:S01]  /*0270*/  IMAD.MOV.U32 R9, RZ, RZ, 0x437c0000 ;  /* 0x437c0000ff097424 */ /* 0x000fe200078e00ff */
[----:B--2---:R-:W-:-:S09]  /*0280*/  ULEA UR4, UR5, UR4, 0x18 ;  /* 0x0000000405047291 */ /* 0x004fd2000f8ec0ff */
[----:B------:R-:W2:Y:S02]  /*0290*/  LDS R5, [UR4] ;  /* 0x00000004ff057984 */ /* 0x000ea40008000800 */
[----:B--2---:R-:W-:-:S04]  /*02a0*/  FADD R5, -R5, R6 ;  /* 0x0000000605057221 */ /* 0x004fc80000000100 */
[----:B------:R-:W-:-:S04]  /*02b0*/  FFMA.SAT R4, R5, R4, 0.5 ;  /* 0x3f00000005047423 */ /* 0x000fc80000002004 */
[----:B------:R-:W-:-:S04]  /*02c0*/  FFMA.RM R4, R4, R9, 12582913 ;  /* 0x4b40000104047423 */ /* 0x000fc80000004009 */
[C---:B0-----:R-:W-:Y:S01]  /*02d0*/  FADD R6, R4.reuse, -12583039 ;  /* 0xcb40007f04067421 */ /* 0x041fe20000000000 */
[----:B------:R-:W-:-:S03]  /*02e0*/  IMAD.SHL.U32 R4, R4, 0x800000, RZ ;  /* 0x0080000004047824 */ /* 0x000fc600078e00ff */
[----:B------:R-:W-:-:S04]  /*02f0*/  FFMA R6, R5, 1.4426950216293334961, -R6 ;  /* 0x3fb8aa3b05067823 */ /* 0x000fc80000000806 */
[----:B------:R-:W-:-:S04]  /*0300*/  FFMA R6, R5, 1.925963033500011079e-08, R6 ;  /* 0x32a5706005067823 */ /* 0x000fc80000000006 */
[----:B------:R-:W0:Y:S02]  /*0310*/  MUFU.EX2 R5, R6 ;  /* 0x0000000600057308 */ /* 0x000e240000000800 */
[----:B0-----:R-:W-:-:S05]  /*0320*/  FMUL R4, R4, R5 ;  /* 0x0000000504047220 */ /* 0x001fca0000400000 */
[----:B------:R0:W-:Y:S01]  /*0330*/  STS [R7], R4 ;  /* 0x0000000407007388 */ /* 0x0001e20000000800 */
[----:B------:R-:W-:Y:S06]  /*0340*/  BAR.SYNC.DEFER_BLOCKING 0x0 ;  /* 0x0000000000007b1d */ /* 0x000fec0000010000 */
[----:B------:R-:W-:Y:S05]  /*0350*/  @!P0 BRA `(.L_x_4) ;  /* 0x00000000002c8947 */ /* 0x000fea0003800000 */
.L_x_5:
[----:B-1----:R-:W-:-:S04]  /*0360*/  SHF.R.U32.HI R8, RZ, 0x1, R3 ;  /* 0x00000001ff087819 */ /* 0x002fc80000011603 */
[----:B------:R-:W-:-:S13]  /*0370*/  ISETP.GE.U32.AND P0, PT, R0, R8, PT ;  /* 0x000000080000720c */ /* 0x000fda0003f06070 */
[----:B0-----:R-:W-:Y:S01]  /*0380*/  @!P0 IMAD R4, R8, 0x4, R7 ;  /* 0x0000000408048824 */ /* 0x001fe200078e0207 */
[----:B------:R-:W-:Y:S05]  /*0390*/  @!P0 LDS R5, [R7] ;  /* 0x0000000007058984 */ /* 0x000fea0000000800 */
[----:B------:R-:W0:Y:S02]  /*03a0*/  @!P0 LDS R4, [R4] ;  /* 0x0000000004048984 */ /* 0x000e240000000800 */
[----:B0-----:R-:W-:-:S05]  /*03b0*/  @!P0 FADD R6, R4, R5 ;  /* 0x0000000504068221 */ /* 0x001fca0000000000 */
[----:B------:R2:W-:Y:S01]  /*03c0*/  @!P0 STS [R7], R6 ;  /* 0x0000000607008388 */ /* 0x0005e20000000800 */
[----:B------:R-:W-:Y:S01]  /*03d0*/  BAR.SYNC.DEFER_BLOCKING 0x0 ;  /* 0x0000000000007b1d */ /* 0x000fe20000010000 */
[----:B------:R-:W-:Y:S01]  /*03e0*/  ISETP.GT.U32.AND P0, PT, R3, 0x3, PT ;  /* 0x000000030300780c */ /* 0x000fe20003f04070 */
[----:B------:R-:W-:-:S12]  /*03f0*/  IMAD.MOV.U32 R3, RZ, RZ, R8 ;  /* 0x000000ffff037224 */ /* 0x000fd800078e0008 */
[----:B--2---:R-:W-:Y:S05]  /*0400*/  @P0 BRA `(.L_x_5) ;  /* 0xfffffffc00d40947 */ /* 0x004fea000383ffff */
.L_x_4:
[----:B------:R-:W2:Y:S02]  /*0410*/  LDCU UR4, c[0x0][0x390] ;  /* 0x00007200ff0477ac */ /* 0x000ea40008000800 */
[----:B--2---:R-:W-:-:S13]  /*0420*/  ISETP.GE.AND P0, PT, R0, UR4, PT ;  /* 0x0000000400007c0c */ /* 0x004fda000bf06270 */
[----:B------:R-:W-:Y:S05]  /*0430*/  @P0 EXIT ;  /* 0x000000000000094d */ /* 0x000fea0003800000 */
[----:B------:R-:W2:Y:S01]  /*0440*/  S2UR UR5, SR_CgaCtaId ;  /* 0x00000000000579c3 */ /* 0x000ea20000008800 */
[----:B------:R-:W-:Y:S01]  /*0450*/  UMOV UR4, 0x400 ;  /* 0x0000040000047882 */ /* 0x000fe20000000000 */
[----:B------:R-:W-:Y:S01]  /*0460*/  LDS R0, [R7] ;  /* 0x0000000007007984 */ /* 0x000fe20000000800 */
[----:B------:R-:W-:Y:S01]  /*0470*/  BSSY.RECONVERGENT B0, `(.L_x_6) ;  /* 0x000000e000007945 */ /* 0x000fe20003800200 */
[----:B--2---:R-:W-:-:S09]  /*0480*/  ULEA UR4, UR5, UR4, 0x18 ;  /* 0x0000000405047291 */ /* 0x004fd2000f8ec0ff */
[----:B------:R-:W0:Y:S02]  /*0490*/  LDS R3, [UR4] ;  /* 0x00000004ff037984 */ /* 0x000e240008000800 */
[----:B0-----:R-:W0:Y:S08]  /*04a0*/  MUFU.RCP R4, R3 ;  /* 0x0000000300047308 */ /* 0x001e300000001000 */
[----:B------:R-:W2:Y:S01]  /*04b0*/  FCHK P0, R0, R3 ;  /* 0x0000000300007302 */ /* 0x000ea20000000000 */
[----:B0-----:R-:W-:-:S04]  /*04c0*/  FFMA R5, -R3, R4, 1 ;  /* 0x3f80000003057423 */ /* 0x001fc80000000104 */
[----:B------:R-:W-:-:S04]  /*04d0*/  FFMA R5, R4, R5, R4 ;  /* 0x0000000504057223 */ /* 0x000fc80000000004 */
[----:B------:R-:W-:-:S04]  /*04e0*/  FFMA R4, R0, R5, RZ ;  /* 0x0000000500047223 */ /* 0x000fc800000000ff */
[----:B------:R-:W-:-:S04]  /*04f0*/  FFMA R6, -R3, R4, R0 ;  /* 0x0000000403067223 */ /* 0x000fc80000000100 */
[----:B------:R-:W-:Y:S01]  /*0500*/  FFMA R9, R5, R6, R4 ;  /* 0x0000000605097223 */ /* 0x000fe20000000004 */
[----:B--2---:R-:W-:Y:S06]  /*0510*/  @!P0 BRA `(.L_x_7) ;  /* 0x00000000000c8947 */ /* 0x004fec0003800000 */
[----:B------:R-:W-:-:S07]  /*0520*/  MOV R4, 0x540 ;  /* 0x0000054000047802 */ /* 0x000fce0000000f00 */
[----:B-1----:R-:W-:Y:S05]  /*0530*/  CALL.REL.NOINC `($__internal_0_$__cuda_sm3x_div_rn_noftz_f32_slowpath) ;  /* 0x0000000000187944 */ /* 0x002fea0003c00000 */
[----:B------:R-:W-:-:S07]  /*0540*/  IMAD.MOV.U32 R9, RZ, RZ, R0 ;  /* 0x000000ffff097224 */ /* 0x000fce00078e0000 */
.L_x_7:
[----:B------:R-:W-:Y:S05]  /*0550*/  BSYNC.RECONVERGENT B0 ;  /* 0x0000000000007941 */ /* 0x000fea0003800200 */
.L_x_6:
[----:B------:R-:W0:Y:S02]  /*0560*/  LDC.64 R4, c[0x0][0x388] ;  /* 0x0000e200ff047b82 */ /* 0x000e240000000a00 */
[----:B0-----:R-:W-:-:S05]  /*0570*/  IMAD.WIDE R2, R2, 0x4, R4 ;  /* 0x0000000402027825 */ /* 0x001fca00078e0204 */
[----:B------:R-:W-:Y:S01]  /*0580*/  STG.E desc[UR6][R2.64], R9 ;  /* 0x0000000902007986 */ /* 0x000fe2000c101906 */
[----:B------:R-:W-:Y:S05]  /*0590*/  EXIT ;  /* 0x000000000000794d */ /* 0x000fea0003800000 */
        .weak           $__internal_0_$__cuda_sm3x_div_rn_noftz_f32_slowpath
        .type           $__internal_0_$__cuda_sm3x_div_rn_noftz_f32_slowpath,@function
        .size           $__internal_0_$__cuda_sm3x_div_rn_noftz_f32_slowpath,(.L_x_20 - $__internal_0_$__cuda_sm3x_div_rn_noftz_f32_slowpath)
$__internal_0_$__cuda_sm3x_div_rn_noftz_f32_slowpath:
[--C-:B------:R-:W-:Y:S01]  /*05a0*/  SHF.R.U32.HI R6, RZ, 0x17, R3.reuse ;  /* 0x00000017ff067819 */ /* 0x100fe20000011603 */
[----:B------:R-:W-:Y:S01]  /*05b0*/  BSSY.RECONVERGENT B1, `(.L_x_8) ;  /* 0x0000064000017945 */ /* 0x000fe20003800200 */
[--C-:B------:R-:W-:Y:S01]  /*05c0*/  SHF.R.U32.HI R5, RZ, 0x17, R0.reuse ;  /* 0x00000017ff057819 */ /* 0x100fe20000011600 */
[----:B------:R-:W-:Y:S01]  /*05d0*/  IMAD.MOV.U32 R7, RZ, RZ, R0 ;  /* 0x000000ffff077224 */ /* 0x000fe200078e0000 */
[----:B------:R-:W-:Y:S01]  /*05e0*/  LOP3.LUT R6, R6, 0xff, RZ, 0xc0, !PT ;  /* 0x000000ff06067812 */ /* 0x000fe200078ec0ff */
[----:B------:R-:W-:Y:S01]  /*05f0*/  IMAD.MOV.U32 R8, RZ, RZ, R3 ;  /* 0x000000ffff087224 */ /* 0x000fe200078e0003 */
[----:B------:R-:W-:-:S03]  /*0600*/  LOP3.LUT R5, R5, 0xff, RZ, 0xc0, !PT ;  /* 0x000000ff05057812 */ /* 0x000fc600078ec0ff */
[----:B------:R-:W-:Y:S02]  /*0610*/  VIADD R11, R6, 0xffffffff ;  /* 0xffffffff060b7836 */ /* 0x000fe40000000000 */
[----:B------:R-:W-:-:S03]  /*0620*/  VIADD R10, R5, 0xffffffff ;  /* 0xffffffff050a7836 */ /* 0x000fc60000000000 */
[----:B------:R-:W-:-:S04]  /*0630*/  ISETP.GT.U32.AND P0, PT, R11, 0xfd, PT ;  /* 0x000000fd0b00780c */ /* 0x000fc80003f04070 */
[----:B------:R-:W-:-:S13]  /*0640*/  ISETP.GT.U32.OR P0, PT, R10, 0xfd, P0 ;  /* 0x000000fd0a00780c */ /* 0x000fda0000704470 */
[----:B------:R-:W-:Y:S01]  /*0650*/  @!P0 IMAD.MOV.U32 R9, RZ, RZ, RZ ;  /* 0x000000ffff098224 */ /* 0x000fe200078e00ff */
[----:B------:R-:W-:Y:S06]  /*0660*/  @!P0 BRA `(.L_x_9) ;  /* 0x00000000005c8947 */ /* 0x000fec0003800000 */
[----:B------:R-:W-:Y:S02]  /*0670*/  FSETP.GTU.FTZ.AND P0, PT, |R0|, +INF , PT ;  /* 0x7f8000000000780b */ /* 0x000fe40003f1c200 */
[----:B------:R-:W-:-:S04]  /*0680*/  FSETP.GTU.FTZ.AND P1, PT, |R3|, +INF , PT ;  /* 0x7f8000000300780b */ /* 0x000fc80003f3c200 */
[----:B------:R-:W-:-:S13]  /*0690*/  PLOP3.LUT P0, PT, P0, P1, PT, 0xf8, 0x8f ;  /* 0x00000000008f781c */ /* 0x000fda0000703f70 */
[----:B------:R-:W-:Y:S05]  /*06a0*/  @P0 BRA `(.L_x_10) ;  /* 0x00000004004c0947 */ /* 0x000fea0003800000 */
[----:B------:R-:W-:-:S13]  /*06b0*/  LOP3.LUT P0, RZ, R8, 0x7fffffff, R7, 0xc8, !PT ;  /* 0x7fffffff08ff7812 */ /* 0x000fda000780c807 */
[----:B------:R-:W-:Y:S05]  /*06c0*/  @!P0 BRA `(.L_x_11) ;  /* 0x00000004003c8947 */ /* 0x000fea0003800000 */
[C---:B------:R-:W-:Y:S02]  /*06d0*/  FSETP.NEU.FTZ.AND P2, PT, |R0|.reuse, +INF , PT ;  /* 0x7f8000000000780b */ /* 0x040fe40003f5d200 */
[----:B------:R-:W-:Y:S02]  /*06e0*/  FSETP.NEU.FTZ.AND P1, PT, |R3|, +INF , PT ;  /* 0x7f8000000300780b */ /* 0x000fe40003f3d200 */
[----:B------:R-:W-:-:S11]  /*06f0*/  FSETP.NEU.FTZ.AND P0, PT, |R0|, +INF , PT ;  /* 0x7f8000000000780b */ /* 0x000fd60003f1d200 */
[----:B------:R-:W-:Y:S05]  /*0700*/  @!P1 BRA !P2, `(.L_x_11) ;  /* 0x00000004002c9947 */ /* 0x000fea0005000000 */
[----:B------:R-:W-:-:S04]  /*0710*/  LOP3.LUT P2, RZ, R7, 0x7fffffff, RZ, 0xc0, !PT ;  /* 0x7fffffff07ff7812 */ /* 0x000fc8000784c0ff */
[----:B------:R-:W-:-:S13]  /*0720*/  PLOP3.LUT P1, PT, P1, P2, PT, 0x2f, 0xf2 ;  /* 0x0000000000f2781c */ /* 0x000fda0000f24577 */
[----:B------:R-:W-:Y:S05]  /*0730*/  @P1 BRA `(.L_x_12) ;  /* 0x0000000400181947 */ /* 0x000fea0003800000 */
[----:B------:R-:W-:-:S04]  /*0740*/  LOP3.LUT P1, RZ, R8, 0x7fffffff, RZ, 0xc0, !PT ;  /* 0x7fffffff08ff7812 */ /* 0x000fc8000782c0ff */
[----:B------:R-:W-:-:S13]  /*0750*/  PLOP3.LUT P0, PT, P0, P1, PT, 0x2f, 0xf2 ;  /* 0x0000000000f2781c */ /* 0x000fda0000702577 */
[----:B------:R-:W-:Y:S05]  /*0760*/  @P0 BRA `(.L_x_13) ;  /* 0x0000000400000947 */ /* 0x000fea0003800000 */
[----:B------:R-:W-:Y:S02]  /*0770*/  ISETP.GE.AND P0, PT, R10, RZ, PT ;  /* 0x000000ff0a00720c */ /* 0x000fe40003f06270 */
[----:B------:R-:W-:-:S11]  /*0780*/  ISETP.GE.AND P1, PT, R11, RZ, PT ;  /* 0x000000ff0b00720c */ /* 0x000fd60003f26270 */
[----:B------:R-:W-:Y:S02]  /*0790*/  @P0 IMAD.MOV.U32 R9, RZ, RZ, RZ ;  /* 0x000000ffff090224 */ /* 0x000fe400078e00ff */
[----:B------:R-:W-:Y:S01]  /*07a0*/  @!P0 FFMA R7, R0, 1.84467440737095516160e+19, RZ ;  /* 0x5f80000000078823 */ /* 0x000fe200000000ff */
[----:B------:R-:W-:Y:S02]  /*07b0*/  @!P0 IMAD.MOV.U32 R9, RZ, RZ, -0x40 ;  /* 0xffffffc0ff098424 */ /* 0x000fe400078e00ff */
[----:B------:R-:W-:Y:S02]  /*07c0*/  @!P1 FFMA R8, R3, 1.84467440737095516160e+19, RZ ;  /* 0x5f80000003089823 */ /* 0x000fe400000000ff */
[----:B------:R-:W-:-:S07]  /*07d0*/  @!P1 VIADD R9, R9, 0x40 ;  /* 0x0000004009099836 */ /* 0x000fce0000000000 */
.L_x_9:
[----:B------:R-:W-:Y:S01]  /*07e0*/  LEA R3, R6, 0xc0800000, 0x17 ;  /* 0xc080000006037811 */ /* 0x000fe200078eb8ff */
[----:B------:R-:W-:Y:S01]  /*07f0*/  VIADD R5, R5, 0xffffff81 ;  /* 0xffffff8105057836 */ /* 0x000fe20000000000 */
[----:B------:R-:W-:Y:S03]  /*0800*/  BSSY.RECONVERGENT B2, `(.L_x_14) ;  /* 0x0000035000027945 */ /* 0x000fe60003800200 */
[----:B------:R-:W-:Y:S01]  /*0810*/  IMAD.IADD R3, R8, 0x1, -R3 ;  /* 0x0000000108037824 */ /* 0x000fe200078e0a03 */
[C---:B------:R-:W-:Y:S01]  /*0820*/  IADD3 R6, PT, PT, R5.reuse, 0x7f, -R6 ;  /* 0x0000007f05067810 */ /* 0x040fe20007ffe806 */
[----:B------:R-:W-:Y:S02]  /*0830*/  IMAD R0, R5, -0x800000, R7 ;  /* 0xff80000005007824 */ /* 0x000fe400078e0207 */
[----:B------:R-:W0:Y:S01]  /*0840*/  MUFU.RCP R8, R3 ;  /* 0x0000000300087308 */ /* 0x000e220000001000 */
[----:B------:R-:W-:Y:S01]  /*0850*/  FADD.FTZ R11, -R3, -RZ ;  /* 0x800000ff030b7221 */ /* 0x000fe20000010100 */
[----:B------:R-:W-:-:S03]  /*0860*/  IMAD.IADD R6, R6, 0x1, R9 ;  /* 0x0000000106067824 */ /* 0x000fc600078e0209 */
[----:B0-----:R-:W-:-:S04]  /*0870*/  FFMA R13, R8, R11, 1 ;  /* 0x3f800000080d7423 */ /* 0x001fc8000000000b */
[----:B------:R-:W-:-:S04]  /*0880*/  FFMA R10, R8, R13, R8 ;  /* 0x0000000d080a7223 */ /* 0x000fc80000000008 */
[----:B------:R-:W-:-:S04]  /*0890*/  FFMA R7, R0, R10, RZ ;  /* 0x0000000a00077223 */ /* 0x000fc800000000ff */
[----:B------:R-:W-:-:S04]  /*08a0*/  FFMA R8, R11, R7, R0 ;  /* 0x000000070b087223 */ /* 0x000fc80000000000 */
[----:B------:R-:W-:-:S04]  /*08b0*/  FFMA R7, R10, R8, R7 ;  /* 0x000000080a077223 */ /* 0x000fc80000000007 */
[----:B------:R-:W-:-:S04]  /*08c0*/  FFMA R8, R11, R7, R0 ;  /* 0x000000070b087223 */ /* 0x000fc80000000000 */
[----:B------:R-:W-:-:S05]  /*08d0*/  FFMA R0, R10, R8, R7 ;  /* 0x000000080a007223 */ /* 0x000fca0000000007 */
[----:B------:R-:W-:-:S04]  /*08e0*/  SHF.R.U32.HI R3, RZ, 0x17, R0 ;  /* 0x00000017ff037819 */ /* 0x000fc80000011600 */
[----:B------:R-:W-:-:S05]  /*08f0*/  LOP3.LUT R3, R3, 0xff, RZ, 0xc0, !PT ;  /* 0x000000ff03037812 */ /* 0x000fca00078ec0ff */
[----:B------:R-:W-:-:S04]  /*0900*/  IMAD.IADD R9, R3, 0x1, R6 ;  /* 0x0000000103097824 */ /* 0x000fc800078e0206 */
[----:B------:R-:W-:-:S05]  /*0910*/  VIADD R3, R9, 0xffffffff ;  /* 0xffffffff09037836 */ /* 0x000fca0000000000 */
[----:B------:R-:W-:-:S13]  /*0920*/  ISETP.GE.U32.AND P0, PT, R3, 0xfe, PT ;  /* 0x000000fe0300780c */ /* 0x000fda0003f06070 */
[----:B------:R-:W-:Y:S05]  /*0930*/  @!P0 BRA `(.L_x_15) ;  /* 0x0000000000808947 */ /* 0x000fea0003800000 */
[----:B------:R-:W-:-:S13]  /*0940*/  ISETP.GT.AND P0, PT, R9, 0xfe, PT ;  /* 0x000000fe0900780c */ /* 0x000fda0003f04270 */
[----:B------:R-:W-:Y:S05]  /*0950*/  @P0 BRA `(.L_x_16) ;  /* 0x00000000006c0947 */ /* 0x000fea0003800000 */
[----:B------:R-:W-:-:S13]  /*0960*/  ISETP.GE.AND P0, PT, R9, 0x1, PT ;  /* 0x000000010900780c */ /* 0x000fda0003f06270 */
[----:B------:R-:W-:Y:S05]  /*0970*/  @P0 BRA `(.L_x_17) ;  /* 0x0000000000740947 */ /* 0x000fea0003800000 */
[----:B------:R-:W-:Y:S02]  /*0980*/  ISETP.GE.AND P0, PT, R9, -0x18, PT ;  /* 0xffffffe80900780c */ /* 0x000fe40003f06270 */
[----:B------:R-:W-:-:S11]  /*0990*/  LOP3.LUT R0, R0, 0x80000000, RZ, 0xc0, !PT ;  /* 0x8000000000007812 */ /* 0x000fd600078ec0ff */
[----:B------:R-:W-:Y:S05]  /*09a0*/  @!P0 BRA `(.L_x_17) ;  /* 0x0000000000688947 */ /* 0x000fea0003800000 */
[CCC-:B------:R-:W-:Y:S01]  /*09b0*/  FFMA.RZ R3, R10.reuse, R8.reuse, R7.reuse ;  /* 0x000000080a037223 */ /* 0x1c0fe2000000c007 */
[CCC-:B------:R-:W-:Y:S01]  /*09c0*/  FFMA.RM R6, R10.reuse, R8.reuse, R7.reuse ;  /* 0x000000080a067223 */ /* 0x1c0fe20000004007 */
[C---:B------:R-:W-:Y:S02]  /*09d0*/  ISETP.NE.AND P2, PT, R9.reuse, RZ, PT ;  /* 0x000000ff0900720c */ /* 0x040fe40003f45270 */
[----:B------:R-:W-:Y:S02]  /*09e0*/  ISETP.NE.AND P1, PT, R9, RZ, PT ;  /* 0x000000ff0900720c */ /* 0x000fe40003f25270 */
[----:B------:R-:W-:Y:S01]  /*09f0*/  LOP3.LUT R5, R3, 0x7fffff, RZ, 0xc0, !PT ;  /* 0x007fffff03057812 */ /* 0x000fe200078ec0ff */
[----:B------:R-:W-:Y:S01]  /*0a00*/  FFMA.RP R3, R10, R8, R7 ;  /* 0x000000080a037223 */ /* 0x000fe20000008007 */
[----:B------:R-:W-:Y:S02]  /*0a10*/  VIADD R8, R9, 0x20 ;  /* 0x0000002009087836 */ /* 0x000fe40000000000 */
[----:B------:R-:W-:Y:S01]  /*0a20*/  LOP3.LUT R5, R5, 0x800000, RZ, 0xfc, !PT ;  /* 0x0080000005057812 */ /* 0x000fe200078efcff */
[----:B------:R-:W-:Y:S01]  /*0a30*/  IMAD.MOV R7, RZ, RZ, -R9 ;  /* 0x000000ffff077224 */ /* 0x000fe200078e0a09 */
[----:B------:R-:W-:-:S02]  /*0a40*/  FSETP.NEU.FTZ.AND P0, PT, R3, R6, PT ;  /* 0x000000060300720b */ /* 0x000fc40003f1d000 */
[----:B------:R-:W-:Y:S02]  /*0a50*/  SHF.L.U32 R8, R5, R8, RZ ;  /* 0x0000000805087219 */ /* 0x000fe400000006ff */
[----:B------:R-:W-:Y:S02]  /*0a60*/  SEL R6, R7, RZ, P2 ;  /* 0x000000ff07067207 */ /* 0x000fe40001000000 */
[----:B------:R-:W-:Y:S02]  /*0a70*/  ISETP.NE.AND P1, PT, R8, RZ, P1 ;  /* 0x000000ff0800720c */ /* 0x000fe40000f25270 */
[----:B------:R-:W-:Y:S02]  /*0a80*/  SHF.R.U32.HI R6, RZ, R6, R5 ;  /* 0x00000006ff067219 */ /* 0x000fe40000011605 */
[----:B------:R-:W-:Y:S02]  /*0a90*/  PLOP3.LUT P0, PT, P0, P1, PT, 0xf8, 0x8f ;  /* 0x00000000008f781c */ /* 0x000fe40000703f70 */
[----:B------:R-:W-:-:S02]  /*0aa0*/  SHF.R.U32.HI R8, RZ, 0x1, R6 ;  /* 0x00000001ff087819 */ /* 0x000fc40000011606 */
[----:B------:R-:W-:-:S04]  /*0ab0*/  SEL R3, RZ, 0x1, !P0 ;  /* 0x00000001ff037807 */ /* 0x000fc80004000000 */
[----:B------:R-:W-:-:S04]  /*0ac0*/  LOP3.LUT R3, R3, 0x1, R8, 0xf8, !PT ;  /* 0x0000000103037812 */ /* 0x000fc800078ef808 */
[----:B------:R-:W-:-:S05]  /*0ad0*/  LOP3.LUT R3, R3, R6, RZ, 0xc0, !PT ;  /* 0x0000000603037212 */ /* 0x000fca00078ec0ff */
[----:B------:R-:W-:-:S05]  /*0ae0*/  IMAD.IADD R3, R8, 0x1, R3 ;  /* 0x0000000108037824 */ /* 0x000fca00078e0203 */
[----:B------:R-:W-:Y:S01]  /*0af0*/  LOP3.LUT R0, R3, R0, RZ, 0xfc, !PT ;  /* 0x0000000003007212 */ /* 0x000fe200078efcff */
[----:B------:R-:W-:Y:S06]  /*0b00*/  BRA `(.L_x_17) ;  /* 0x0000000000107947 */ /* 0x000fec0003800000 */
.L_x_16:
[----:B------:R-:W-:-:S04]  /*0b10*/  LOP3.LUT R0, R0, 0x80000000, RZ, 0xc0, !PT ;  /* 0x8000000000007812 */ /* 0x000fc800078ec0ff */
[----:B------:R-:W-:Y:S01]  /*0b20*/  LOP3.LUT R0, R0, 0x7f800000, RZ, 0xfc, !PT ;  /* 0x7f80000000007812 */ /* 0x000fe200078efcff */
[----:B------:R-:W-:Y:S06]  /*0b30*/  BRA `(.L_x_17) ;  /* 0x0000000000047947 */ /* 0x000fec0003800000 */
.L_x_15:
[----:B------:R-:W-:-:S07]  /*0b40*/  IMAD R0, R6, 0x800000, R0 ;  /* 0x0080000006007824 */ /* 0x000fce00078e0200 */
.L_x_17:
[----:B------:R-:W-:Y:S05]  /*0b50*/  BSYNC.RECONVERGENT B2 ;  /* 0x0000000000027941 */ /* 0x000fea0003800200 */
.L_x_14:
[----:B------:R-:W-:Y:S05]  /*0b60*/  BRA `(.L_x_18) ;  /* 0x0000000000207947 */ /* 0x000fea0003800000 */
.L_x_13:
[----:B------:R-:W-:-:S04]  /*0b70*/  LOP3.LUT R0, R8, 0x80000000, R7, 0x48, !PT ;  /* 0x8000000008007812 */ /* 0x000fc800078e4807 */
[----:B------:R-:W-:Y:S01]  /*0b80*/  LOP3.LUT R0, R0, 0x7f800000, RZ, 0xfc, !PT ;  /* 0x7f80000000007812 */ /* 0x000fe200078efcff */
[----:B------:R-:W-:Y:S06]  /*0b90*/  BRA `(.L_x_18) ;  /* 0x0000000000147947 */ /* 0x000fec0003800000 */
.L_x_12:
[----:B------:R-:W-:Y:S01]  /*0ba0*/  LOP3.LUT R0, R8, 0x80000000, R7, 0x48, !PT ;  /* 0x8000000008007812 */ /* 0x000fe200078e4807 */
[----:B------:R-:W-:Y:S06]  /*0bb0*/  BRA `(.L_x_18) ;  /* 0x00000000000c7947 */ /* 0x000fec0003800000 */
.L_x_11:
[----:B------:R-:W0:Y:S01]  /*0bc0*/  MUFU.RSQ R0, -QNAN ;  /* 0xffc0000000007908 */ /* 0x000e220000001400 */
[----:B------:R-:W-:Y:S05]  /*0bd0*/  BRA `(.L_x_18) ;  /* 0x0000000000047947 */ /* 0x000fea0003800000 */
.L_x_10:
[----:B------:R-:W-:-:S07]  /*0be0*/  FADD.FTZ R0, R0, R3 ;  /* 0x0000000300007221 */ /* 0x000fce0000010000 */
.L_x_18:
[----:B------:R-:W-:Y:S05]  /*0bf0*/  BSYNC.RECONVERGENT B1 ;  /* 0x0000000000017941 */ /* 0x000fea0003800200 */
.L_x_8:
[----:B------:R-:W-:-:S04]  /*0c00*/  IMAD.MOV.U32 R5, RZ, RZ, 0x0 ;  /* 0x00000000ff057424 */ /* 0x000fc800078e00ff */
[----:B0-----:R-:W-:Y:S05]  /*0c10*/  RET.REL.NODEC R4 `(_Z14softmax_kernelPKfPfi) ;  /* 0xfffffff004f87950 */ /* 0x001fea0003c3ffff */
.L_x_19:
[----:B------:R-:W-:-:S00]  /*0c20*/  BRA `(.L_x_19) ;  /* 0xfffffffc00fc7947 */ /* 0x000fc0000383ffff */
[----:B------:R-:W-:-:S00]  /*0c30*/  NOP ;  /* 0x0000000000007918 */ /* 0x000fc00000000000 */
        /* <DEDUP_REMOVED lines=12> */
.L_x_20:


//--------------------- .nv.shared._Z14softmax_kernelPKfPfi --------------------------
	.section	.nv.shared._Z14softmax_kernelPKfPfi,"aw",@nobits
	.sectionflags	@""
	.align	16
	.zero		1024


//--------------------- .nv.shared.reserved.0     --------------------------
	.section	.nv.shared.reserved.0,"aw",@nobits
	.weak		__nv_reservedSMEM_offset_0_alias
	.size		__nv_reservedSMEM_offset_0_alias, 0, 64
	.other		__nv_reservedSMEM_offset_0_alias,@"STO_CUDA_RESERVED_SHARED STV_DEFAULT"
__nv_reservedSMEM_offset_0_alias:
	.zero		0
	.zero		64


//--------------------- .nv.constant0._Z14softmax_kernelPKfPfi --------------------------
	.section	.nv.constant0._Z14softmax_kernelPKfPfi,"a",@progbits
	.sectionflags	@""
	.align	4
.nv.constant0._Z14softmax_kernelPKfPfi:
	.zero		916


//--------------------- SYMBOLS --------------------------

	.type		.nv.reservedSmem.offset0,@object
	.size		.nv.reservedSmem.offset0,0x4
	.type		.nv.reservedSmem.cap,@object
	.size		.nv.reservedSmem.cap,0x4
